	.headerflags	@"EF_CUDA_TEXMODE_UNIFIED EF_CUDA_64BIT_ADDRESS EF_CUDA_SM89 EF_CUDA_VIRTUAL_SM(EF_CUDA_SM89)"
	.elftype	@"ET_EXEC"


//--------------------- .nv.info                  --------------------------
	.section	.nv.info,"",@"SHT_CUDA_INFO"
	.align	4


	//----- nvinfo : EIATTR_REGCOUNT
	.align		4
        /*0000*/ 	.byte	0x04, 0x2f
        /*0002*/ 	.short	(.L_2 - .L_1)
	.align		4
.L_1:
        /*0004*/ 	.word	index@(triton__0d1d2d3d4d5d67de8910de)
        /*0008*/ 	.word	0x0000001f


	//----- nvinfo : EIATTR_MAX_STACK_SIZE
	.align		4
.L_2:
        /*000c*/ 	.byte	0x04, 0x23
        /*000e*/ 	.short	(.L_4 - .L_3)
	.align		4
.L_3:
        /*0010*/ 	.word	index@(triton__0d1d2d3d4d5d67de8910de)
        /*0014*/ 	.word	0x00000000


	//----- nvinfo : EIATTR_MIN_STACK_SIZE
	.align		4
.L_4:
        /*0018*/ 	.byte	0x04, 0x12
        /*001a*/ 	.short	(.L_6 - .L_5)
	.align		4
.L_5:
        /*001c*/ 	.word	index@(triton__0d1d2d3d4d5d67de8910de)
        /*0020*/ 	.word	0x00000000


	//----- nvinfo : EIATTR_FRAME_SIZE
	.align		4
.L_6:
        /*0024*/ 	.byte	0x04, 0x11
        /*0026*/ 	.short	(.L_8 - .L_7)
	.align		4
.L_7:
        /*0028*/ 	.word	index@(triton__0d1d2d3d4d5d67de8910de)
        /*002c*/ 	.word	0x00000000
.L_8:


//--------------------- .nv.info.triton__0d1d2d3d4d5d67de8910de --------------------------
	.section	.nv.info.triton__0d1d2d3d4d5d67de8910de,"",@"SHT_CUDA_INFO"
	.align	4


	//----- nvinfo : EIATTR_CUDA_API_VERSION
	.align		4
        /*0000*/ 	.byte	0x04, 0x37
        /*0002*/ 	.short	(.L_10 - .L_9)
.L_9:
        /*0004*/ 	.word	0x0000007b


	//----- nvinfo : EIATTR_PARAM_CBANK
	.align		4
.L_10:
        /*0008*/ 	.byte	0x04, 0x0a
        /*000a*/ 	.short	(.L_12 - .L_11)
	.align		4
.L_11:
        /*000c*/ 	.word	index@(.nv.constant0.triton__0d1d2d3d4d5d67de8910de)
        /*0010*/ 	.short	0x0160
        /*0012*/ 	.short	0x0044


	//----- nvinfo : EIATTR_CBANK_PARAM_SIZE
	.align		4
.L_12:
        /*0014*/ 	.byte	0x03, 0x19
        /*0016*/ 	.short	0x0044


	//----- nvinfo : EIATTR_KPARAM_INFO
	.align		4
        /*0018*/ 	.byte	0x04, 0x17
        /*001a*/ 	.short	(.L_14 - .L_13)
.L_13:
        /*001c*/ 	.word	0x00000000
        /*0020*/ 	.short	0x000a
        /*0022*/ 	.short	0x0040
        /*0024*/ 	.byte	0x00, 0xf0, 0x11, 0x00


	//----- nvinfo : EIATTR_KPARAM_INFO
	.align		4
.L_14:
        /*0028*/ 	.byte	0x04, 0x17
        /*002a*/ 	.short	(.L_16 - .L_15)
.L_15:
        /*002c*/ 	.word	0x00000000
        /*0030*/ 	.short	0x0009
        /*0032*/ 	.short	0x003c
        /*0034*/ 	.byte	0x00, 0xf0, 0x11, 0x00


	//----- nvinfo : EIATTR_KPARAM_INFO
	.align		4
.L_16:
        /*0038*/ 	.byte	0x04, 0x17
        /*003a*/ 	.short	(.L_18 - .L_17)
.L_17:
        /*003c*/ 	.word	0x00000000
        /*0040*/ 	.short	0x0008
        /*0042*/ 	.short	0x0038
        /*0044*/ 	.byte	0x00, 0xf0, 0x11, 0x00


	//----- nvinfo : EIATTR_KPARAM_INFO
	.align		4
.L_18:
        /*0048*/ 	.byte	0x04, 0x17
        /*004a*/ 	.short	(.L_20 - .L_19)
.L_19:
        /*004c*/ 	.word	0x00000000
        /*0050*/ 	.short	0x0007
        /*0052*/ 	.short	0x0034
        /*0054*/ 	.byte	0x00, 0xf0, 0x11, 0x00


	//----- nvinfo : EIATTR_KPARAM_INFO
	.align		4
.L_20:
        /*0058*/ 	.byte	0x04, 0x17
        /*005a*/ 	.short	(.L_22 - .L_21)
.L_21:
        /*005c*/ 	.word	0x00000000
        /*0060*/ 	.short	0x0006
        /*0062*/ 	.short	0x0030
        /*0064*/ 	.byte	0x00, 0xf0, 0x11, 0x00


	//----- nvinfo : EIATTR_KPARAM_INFO
	.align		4
.L_22:
        /*0068*/ 	.byte	0x04, 0x17
        /*006a*/ 	.short	(.L_24 - .L_23)
.L_23:
        /*006c*/ 	.word	0x00000000
        /*0070*/ 	.short	0x0005
        /*0072*/ 	.short	0x0028
        /*0074*/ 	.byte	0x00, 0xf0, 0x21, 0x00


	//----- nvinfo : EIATTR_KPARAM_INFO
	.align		4
.L_24:
        /*0078*/ 	.byte	0x04, 0x17
        /*007a*/ 	.short	(.L_26 - .L_25)
.L_25:
        /*007c*/ 	.word	0x00000000
        /*0080*/ 	.short	0x0004
        /*0082*/ 	.short	0x0020
        /*0084*/ 	.byte	0x00, 0xf0, 0x21, 0x00


	//----- nvinfo : EIATTR_KPARAM_INFO
	.align		4
.L_26:
        /*0088*/ 	.byte	0x04, 0x17
        /*008a*/ 	.short	(.L_28 - .L_27)
.L_27:
        /*008c*/ 	.word	0x00000000
        /*0090*/ 	.short	0x0003
        /*0092*/ 	.short	0x0018
        /*0094*/ 	.byte	0x00, 0xf0, 0x21, 0x00


	//----- nvinfo : EIATTR_KPARAM_INFO
	.align		4
.L_28:
        /*0098*/ 	.byte	0x04, 0x17
        /*009a*/ 	.short	(.L_30 - .L_29)
.L_29:
        /*009c*/ 	.word	0x00000000
        /*00a0*/ 	.short	0x0002
        /*00a2*/ 	.short	0x0010
        /*00a4*/ 	.byte	0x00, 0xf0, 0x21, 0x00


	//----- nvinfo : EIATTR_KPARAM_INFO
	.align		4
.L_30:
        /*00a8*/ 	.byte	0x04, 0x17
        /*00aa*/ 	.short	(.L_32 - .L_31)
.L_31:
        /*00ac*/ 	.word	0x00000000
        /*00b0*/ 	.short	0x0001
        /*00b2*/ 	.short	0x0008
        /*00b4*/ 	.byte	0x00, 0xf0, 0x21, 0x00


	//----- nvinfo : EIATTR_KPARAM_INFO
	.align		4
.L_32:
        /*00b8*/ 	.byte	0x04, 0x17
        /*00ba*/ 	.short	(.L_34 - .L_33)
.L_33:
        /*00bc*/ 	.word	0x00000000
        /*00c0*/ 	.short	0x0000
        /*00c2*/ 	.short	0x0000
        /*00c4*/ 	.byte	0x00, 0xf0, 0x21, 0x00


	//----- nvinfo : EIATTR_MAXREG_COUNT
	.align		4
.L_34:
        /*00c8*/ 	.byte	0x03, 0x1b
        /*00ca*/ 	.short	0x00ff


	//----- nvinfo : EIATTR_EXIT_INSTR_OFFSETS
	.align		4
        /*00cc*/ 	.byte	0x04, 0x1c
        /*00ce*/ 	.short	(.L_36 - .L_35)


	//   ....[0]....
.L_35:
        /*00d0*/ 	.word	0x000009a0


	//   ....[1]....
        /*00d4*/ 	.word	0x000009c0


	//----- nvinfo : EIATTR_MAX_THREADS
	.align		4
.L_36:
        /*00d8*/ 	.byte	0x04, 0x05
        /*00da*/ 	.short	(.L_38 - .L_37)
.L_37:
        /*00dc*/ 	.word	0x00000100
        /*00e0*/ 	.word	0x00000001
        /*00e4*/ 	.word	0x00000001
.L_38:


//--------------------- .nv.rel.action            --------------------------
	.section	.nv.rel.action,"",@"SHT_CUDA_RELOCINFO"
	.align	8
	.sectionentsize	8
        /*0000*/ 	.byte	0x73, 0x00, 0x00, 0x00, 0x00, 0x00, 0x00, 0x00, 0x00, 0x00, 0x00, 0x11, 0x25, 0x00, 0x05, 0x36


//--------------------- .nv.constant0.triton__0d1d2d3d4d5d67de8910de --------------------------
	.section	.nv.constant0.triton__0d1d2d3d4d5d67de8910de,"a",@progbits
	.align	4
.nv.constant0.triton__0d1d2d3d4d5d67de8910de:
	.zero		420


//--------------------- .text.triton__0d1d2d3d4d5d67de8910de --------------------------
	.section	.text.triton__0d1d2d3d4d5d67de8910de,"ax",@progbits
	.sectioninfo	@"SHI_REGISTERS=31"
	.align	128
        .global         triton__0d1d2d3d4d5d67de8910de
        .type           triton__0d1d2d3d4d5d67de8910de,@function
        .size           triton__0d1d2d3d4d5d67de8910de,(.L_x_1 - triton__0d1d2d3d4d5d67de8910de)
        .other          triton__0d1d2d3d4d5d67de8910de,@"STO_CUDA_ENTRY STV_DEFAULT"
triton__0d1d2d3d4d5d67de8910de:
.text.triton__0d1d2d3d4d5d67de8910de:
[----:B------:R-:W-:-:S02]  /*0000*/  IMAD.MOV.U32 R1, RZ, RZ, c[0x0][0x28] ;  /* 0x00000a00ff017624 */ /* 0x000fc400078e00ff */
[----:B------:R-:W-:Y:S01]  /*0010*/  IABS R11, c[0x0][0x190] ;  /* 0x00006400000b7a13 */ /* 0x000fe20000000000 */
[----:B------:R-:W0:Y:S01]  /*0020*/  S2R R0, SR_TID.X ;  /* 0x0000000000007919 */ /* 0x000e220000002100 */
[----:B------:R-:W-:Y:S01]  /*0030*/  IABS R3, c[0x0][0x194] ;  /* 0x0000650000037a13 */ /* 0x000fe20000000000 */
[----:B------:R-:W-:Y:S01]  /*0040*/  IMAD.MOV.U32 R14, RZ, RZ, 0x4 ;  /* 0x00000004ff0e7424 */ /* 0x000fe200078e00ff */
[----:B------:R-:W1:Y:S01]  /*0050*/  I2F.RP R2, R11 ;  /* 0x0000000b00027306 */ /* 0x000e620000209400 */
[----:B------:R-:W2:Y:S01]  /*0060*/  S2R R7, SR_CTAID.X ;  /* 0x0000000000077919 */ /* 0x000ea20000002500 */
[----:B------:R-:W-:Y:S01]  /*0070*/  IMAD.MOV.U32 R28, RZ, RZ, RZ ;  /* 0x000000ffff1c7224 */ /* 0x000fe200078e00ff */
[----:B------:R-:W-:Y:S01]  /*0080*/  ULDC.64 UR6, c[0x0][0x118] ;  /* 0x0000460000067ab9 */ /* 0x000fe20000000a00 */
[----:B------:R-:W-:Y:S01]  /*0090*/  PRMT R24, RZ, 0x7610, R24 ;  /* 0x00007610ff187816 */ /* 0x000fe20000000018 */
[----:B------:R-:W-:-:S03]  /*00a0*/  ULDC.64 UR4, c[0x0][0x198] ;  /* 0x0000660000047ab9 */ /* 0x000fc60000000a00 */
[----:B------:R-:W3:Y:S08]  /*00b0*/  I2F.RP R9, R3 ;  /* 0x0000000300097306 */ /* 0x000ef00000209400 */
[----:B-1----:R-:W1:Y:S01]  /*00c0*/  MUFU.RCP R2, R2 ;  /* 0x0000000200027308 */ /* 0x002e620000001000 */
[----:B0-----:R-:W-:-:S07]  /*00d0*/  IMAD.SHL.U32 R0, R0, 0x2, RZ ;  /* 0x0000000200007824 */ /* 0x001fce00078e00ff */
[----:B---3--:R-:W-:Y:S01]  /*00e0*/  MUFU.RCP R9, R9 ;  /* 0x0000000900097308 */ /* 0x008fe20000001000 */
[----:B------:R-:W-:-:S05]  /*00f0*/  LOP3.LUT R0, R0, 0x1fe, RZ, 0xc0, !PT ;  /* 0x000001fe00007812 */ /* 0x000fca00078ec0ff */
[----:B--2---:R-:W-:Y:S01]  /*0100*/  IMAD R0, R7, 0x200, R0 ;  /* 0x0000020007007824 */ /* 0x004fe200078e0200 */
[----:B-1----:R-:W-:-:S04]  /*0110*/  IADD3 R4, R2, 0xffffffe, RZ ;  /* 0x0ffffffe02047810 */ /* 0x002fc80007ffe0ff */
[----:B------:R0:W1:Y:S01]  /*0120*/  F2I.FTZ.U32.TRUNC.NTZ R5, R4 ;  /* 0x0000000400057305 */ /* 0x000062000021f000 */
[----:B------:R-:W-:Y:S02]  /*0130*/  IADD3 R2, R0, 0x1, RZ ;  /* 0x0000000100027810 */ /* 0x000fe40007ffe0ff */
[----:B------:R-:W-:Y:S02]  /*0140*/  IABS R10, R0 ;  /* 0x00000000000a7213 */ /* 0x000fe40000000000 */
[----:B------:R-:W-:Y:S01]  /*0150*/  IABS R8, R2 ;  /* 0x0000000200087213 */ /* 0x000fe20000000000 */
[----:B0-----:R-:W-:Y:S02]  /*0160*/  IMAD.MOV.U32 R4, RZ, RZ, RZ ;  /* 0x000000ffff047224 */ /* 0x001fe400078e00ff */
[----:B-1----:R-:W-:-:S04]  /*0170*/  IMAD.MOV R6, RZ, RZ, -R5 ;  /* 0x000000ffff067224 */ /* 0x002fc800078e0a05 */
[----:B------:R-:W-:-:S04]  /*0180*/  IMAD R7, R6, R11, RZ ;  /* 0x0000000b06077224 */ /* 0x000fc800078e02ff */
[----:B------:R-:W-:-:S06]  /*0190*/  IMAD.HI.U32 R4, R5, R7, R4 ;  /* 0x0000000705047227 */ /* 0x000fcc00078e0004 */
[----:B------:R-:W-:-:S04]  /*01a0*/  IMAD.HI.U32 R6, R4, R10, RZ ;  /* 0x0000000a04067227 */ /* 0x000fc800078e00ff */
[----:B------:R-:W-:Y:S01]  /*01b0*/  IMAD.HI.U32 R7, R4, R8, RZ ;  /* 0x0000000804077227 */ /* 0x000fe200078e00ff */
[----:B------:R-:W-:-:S03]  /*01c0*/  IADD3 R4, -R6, RZ, RZ ;  /* 0x000000ff06047210 */ /* 0x000fc60007ffe1ff */
[----:B------:R-:W-:Y:S02]  /*01d0*/  IMAD.MOV R5, RZ, RZ, -R7 ;  /* 0x000000ffff057224 */ /* 0x000fe400078e0a07 */
[C---:B------:R-:W-:Y:S02]  /*01e0*/  IMAD R4, R11.reuse, R4, R10 ;  /* 0x000000040b047224 */ /* 0x040fe400078e020a */
[----:B------:R-:W-:Y:S01]  /*01f0*/  IMAD R8, R11, R5, R8 ;  /* 0x000000050b087224 */ /* 0x000fe200078e0208 */
[----:B------:R-:W-:Y:S02]  /*0200*/  IADD3 R5, R9, 0xffffffe, RZ ;  /* 0x0ffffffe09057810 */ /* 0x000fe40007ffe0ff */
[C---:B------:R-:W-:Y:S02]  /*0210*/  ISETP.GT.U32.AND P2, PT, R11.reuse, R4, PT ;  /* 0x000000040b00720c */ /* 0x040fe40003f44070 */
[----:B------:R-:W-:Y:S02]  /*0220*/  ISETP.GT.U32.AND P0, PT, R11, R8, PT ;  /* 0x000000080b00720c */ /* 0x000fe40003f04070 */
[----:B------:R-:W0:Y:S09]  /*0230*/  F2I.FTZ.U32.TRUNC.NTZ R5, R5 ;  /* 0x0000000500057305 */ /* 0x000e32000021f000 */
[--C-:B------:R-:W-:Y:S01]  /*0240*/  @!P2 IMAD.IADD R4, R4, 0x1, -R11.reuse ;  /* 0x000000010404a824 */ /* 0x100fe200078e0a0b */
[----:B------:R-:W-:Y:S01]  /*0250*/  @!P2 IADD3 R6, R6, 0x1, RZ ;  /* 0x000000010606a810 */ /* 0x000fe20007ffe0ff */
[----:B------:R-:W-:Y:S01]  /*0260*/  @!P0 IMAD.IADD R8, R8, 0x1, -R11 ;  /* 0x0000000108088824 */ /* 0x000fe200078e0a0b */
[----:B------:R-:W-:-:S02]  /*0270*/  @!P0 IADD3 R7, R7, 0x1, RZ ;  /* 0x0000000107078810 */ /* 0x000fc40007ffe0ff */
[-C--:B------:R-:W-:Y:S02]  /*0280*/  ISETP.GE.U32.AND P4, PT, R4, R11.reuse, PT ;  /* 0x0000000b0400720c */ /* 0x080fe40003f86070 */
[----:B------:R-:W-:Y:S02]  /*0290*/  LOP3.LUT R4, R2, c[0x0][0x190], RZ, 0x3c, !PT ;  /* 0x0000640002047a12 */ /* 0x000fe400078e3cff */
[----:B------:R-:W-:Y:S02]  /*02a0*/  LOP3.LUT R2, R0, c[0x0][0x190], RZ, 0x3c, !PT ;  /* 0x0000640000027a12 */ /* 0x000fe400078e3cff */
[----:B------:R-:W-:Y:S01]  /*02b0*/  ISETP.GE.U32.AND P3, PT, R8, R11, PT ;  /* 0x0000000b0800720c */ /* 0x000fe20003f66070 */
[----:B0-----:R-:W-:Y:S01]  /*02c0*/  IMAD.MOV R8, RZ, RZ, -R5 ;  /* 0x000000ffff087224 */ /* 0x001fe200078e0a05 */
[----:B------:R-:W-:Y:S02]  /*02d0*/  ISETP.GE.AND P0, PT, R2, RZ, PT ;  /* 0x000000ff0200720c */ /* 0x000fe40003f06270 */
[----:B------:R-:W-:Y:S01]  /*02e0*/  ISETP.GE.AND P1, PT, R4, RZ, PT ;  /* 0x000000ff0400720c */ /* 0x000fe20003f26270 */
[----:B------:R-:W-:Y:S01]  /*02f0*/  IMAD R9, R8, R3, RZ ;  /* 0x0000000308097224 */ /* 0x000fe200078e02ff */
[----:B------:R-:W-:Y:S01]  /*0300*/  ISETP.NE.AND P2, PT, RZ, c[0x0][0x190], PT ;  /* 0x00006400ff007a0c */ /* 0x000fe20003f45270 */
[----:B------:R-:W-:Y:S01]  /*0310*/  IMAD.MOV.U32 R4, RZ, RZ, RZ ;  /* 0x000000ffff047224 */ /* 0x000fe200078e00ff */
[----:B------:R-:W-:-:S03]  /*0320*/  @P4 IADD3 R6, R6, 0x1, RZ ;  /* 0x0000000106064810 */ /* 0x000fc60007ffe0ff */
[----:B------:R-:W-:Y:S01]  /*0330*/  IMAD.HI.U32 R4, R5, R9, R4 ;  /* 0x0000000905047227 */ /* 0x000fe200078e0004 */
[----:B------:R-:W-:Y:S02]  /*0340*/  LOP3.LUT R5, RZ, c[0x0][0x190], RZ, 0x33, !PT ;  /* 0x00006400ff057a12 */ /* 0x000fe400078e33ff */
[----:B------:R-:W-:Y:S01]  /*0350*/  @P3 IADD3 R7, R7, 0x1, RZ ;  /* 0x0000000107073810 */ /* 0x000fe20007ffe0ff */
[----:B------:R-:W-:Y:S02]  /*0360*/  @!P0 IMAD.MOV R6, RZ, RZ, -R6 ;  /* 0x000000ffff068224 */ /* 0x000fe400078e0a06 */
[----:B------:R-:W-:Y:S01]  /*0370*/  IMAD.HI.U32 R8, R4, R10, RZ ;  /* 0x0000000a04087227 */ /* 0x000fe200078e00ff */
[----:B------:R-:W-:Y:S02]  /*0380*/  @!P1 IADD3 R7, -R7, RZ, RZ ;  /* 0x000000ff07079210 */ /* 0x000fe40007ffe1ff */
[C---:B------:R-:W-:Y:S01]  /*0390*/  SEL R9, R5.reuse, R6, !P2 ;  /* 0x0000000605097207 */ /* 0x040fe20005000000 */
[----:B------:R-:W-:Y:S01]  /*03a0*/  IMAD.MOV R2, RZ, RZ, -R8 ;  /* 0x000000ffff027224 */ /* 0x000fe200078e0a08 */
[----:B------:R-:W-:-:S03]  /*03b0*/  SEL R4, R5, R7, !P2 ;  /* 0x0000000705047207 */ /* 0x000fc60005000000 */
[----:B------:R-:W-:Y:S02]  /*03c0*/  IMAD R10, R3, R2, R10 ;  /* 0x00000002030a7224 */ /* 0x000fe400078e020a */
[----:B------:R-:W-:-:S03]  /*03d0*/  IMAD.HI R2, R9, 0x66666667, RZ ;  /* 0x6666666709027827 */ /* 0x000fc600078e02ff */
[----:B------:R-:W-:Y:S01]  /*03e0*/  ISETP.GT.U32.AND P1, PT, R3, R10, PT ;  /* 0x0000000a0300720c */ /* 0x000fe20003f24070 */
[----:B------:R-:W-:Y:S01]  /*03f0*/  IMAD.HI R6, R4, 0x66666667, RZ ;  /* 0x6666666704067827 */ /* 0x000fe200078e02ff */
[----:B------:R-:W-:-:S04]  /*0400*/  SHF.R.U32.HI R5, RZ, 0x1f, R2 ;  /* 0x0000001fff057819 */ /* 0x000fc80000011602 */
[----:B------:R-:W-:Y:S02]  /*0410*/  SHF.R.U32.HI R7, RZ, 0x1f, R6 ;  /* 0x0000001fff077819 */ /* 0x000fe40000011606 */
[----:B------:R-:W-:Y:S02]  /*0420*/  LEA.HI.SX32 R2, R2, R5, 0x18 ;  /* 0x0000000502027211 */ /* 0x000fe400078fc2ff */
[----:B------:R-:W-:-:S03]  /*0430*/  LEA.HI.SX32 R7, R6, R7, 0x18 ;  /* 0x0000000706077211 */ /* 0x000fc600078fc2ff */
[----:B------:R-:W-:Y:S01]  /*0440*/  IMAD R2, R2, -0x280, R9 ;  /* 0xfffffd8002027824 */ /* 0x000fe200078e0209 */
[----:B------:R-:W-:Y:S01]  /*0450*/  @!P1 IADD3 R8, R8, 0x1, RZ ;  /* 0x0000000108089810 */ /* 0x000fe20007ffe0ff */
[----:B------:R-:W-:Y:S01]  /*0460*/  IMAD R4, R7, -0x280, R4 ;  /* 0xfffffd8007047824 */ /* 0x000fe200078e0204 */
[----:B------:R-:W-:Y:S01]  /*0470*/  LOP3.LUT R7, R0, c[0x0][0x194], RZ, 0x3c, !PT ;  /* 0x0000650000077a12 */ /* 0x000fe200078e3cff */
[----:B------:R-:W-:Y:S01]  /*0480*/  @!P1 IMAD.IADD R10, R10, 0x1, -R3 ;  /* 0x000000010a0a9824 */ /* 0x000fe200078e0a03 */
[----:B------:R-:W-:Y:S02]  /*0490*/  PRMT R6, R2, 0x9910, RZ ;  /* 0x0000991002067816 */ /* 0x000fe400000000ff */
[----:B------:R-:W-:Y:S02]  /*04a0*/  PRMT R5, R4, 0x9910, RZ ;  /* 0x0000991004057816 */ /* 0x000fe400000000ff */
[----:B------:R-:W-:Y:S01]  /*04b0*/  ISETP.GE.U32.AND P0, PT, R10, R3, PT ;  /* 0x000000030a00720c */ /* 0x000fe20003f06070 */
[----:B------:R-:W-:Y:S01]  /*04c0*/  IMAD.MOV.U32 R3, RZ, RZ, R6 ;  /* 0x000000ffff037224 */ /* 0x000fe200078e0006 */
[----:B------:R-:W-:Y:S01]  /*04d0*/  ISETP.GE.AND P2, PT, R7, RZ, PT ;  /* 0x000000ff0700720c */ /* 0x000fe20003f46270 */
[----:B------:R-:W-:Y:S01]  /*04e0*/  IMAD R10, R5, 0x6667, RZ ;  /* 0x00006667050a7824 */ /* 0x000fe200078e02ff */
[----:B------:R-:W-:Y:S01]  /*04f0*/  ISETP.NE.AND P1, PT, RZ, c[0x0][0x194], PT ;  /* 0x00006500ff007a0c */ /* 0x000fe20003f25270 */
[----:B------:R-:W-:-:S03]  /*0500*/  IMAD R6, R3, 0x6667, RZ ;  /* 0x0000666703067824 */ /* 0x000fc600078e02ff */
[----:B------:R-:W-:Y:S02]  /*0510*/  SHF.R.S32.HI R5, RZ, 0x10, R10 ;  /* 0x00000010ff057819 */ /* 0x000fe4000001140a */
[----:B------:R-:W-:Y:S02]  /*0520*/  SHF.R.S32.HI R3, RZ, 0x10, R6 ;  /* 0x00000010ff037819 */ /* 0x000fe40000011406 */
[----:B------:R-:W-:Y:S02]  /*0530*/  LOP3.LUT R5, R5, 0xffff, RZ, 0xc0, !PT ;  /* 0x0000ffff05057812 */ /* 0x000fe400078ec0ff */
[----:B------:R-:W-:Y:S02]  /*0540*/  LOP3.LUT R3, R3, 0xffff, RZ, 0xc0, !PT ;  /* 0x0000ffff03037812 */ /* 0x000fe400078ec0ff */
[----:B------:R-:W-:Y:S02]  /*0550*/  SHF.R.U32.HI R5, RZ, 0xf, R5 ;  /* 0x0000000fff057819 */ /* 0x000fe40000011605 */
[----:B------:R-:W-:-:S02]  /*0560*/  SHF.R.U32.HI R3, RZ, 0xf, R3 ;  /* 0x0000000fff037819 */ /* 0x000fc40000011603 */
[----:B------:R-:W-:Y:S02]  /*0570*/  @P0 IADD3 R8, R8, 0x1, RZ ;  /* 0x0000000108080810 */ /* 0x000fe40007ffe0ff */
[----:B------:R-:W-:Y:S02]  /*0580*/  LEA.HI.SX32 R5, R10, R5, 0xd ;  /* 0x000000050a057211 */ /* 0x000fe400078f6aff */
[----:B------:R-:W-:Y:S02]  /*0590*/  LEA.HI.SX32 R3, R6, R3, 0xd ;  /* 0x0000000306037211 */ /* 0x000fe400078f6aff */
[----:B------:R-:W-:Y:S01]  /*05a0*/  @!P2 IADD3 R8, -R8, RZ, RZ ;  /* 0x000000ff0808a210 */ /* 0x000fe20007ffe1ff */
[----:B------:R-:W-:Y:S01]  /*05b0*/  CS2R R6, SRZ ;  /* 0x0000000000067805 */ /* 0x000fe2000001ff00 */
[----:B------:R-:W-:Y:S02]  /*05c0*/  PRMT R5, R5, 0x9910, RZ ;  /* 0x0000991005057816 */ /* 0x000fe400000000ff */
[----:B------:R-:W-:-:S02]  /*05d0*/  @!P1 LOP3.LUT R8, RZ, c[0x0][0x194], RZ, 0x33, !PT ;  /* 0x00006500ff089a12 */ /* 0x000fc400078e33ff */
[----:B------:R-:W-:Y:S02]  /*05e0*/  ISETP.GE.AND P2, PT, R0, c[0x0][0x1a0], PT ;  /* 0x0000680000007a0c */ /* 0x000fe40003f46270 */
[----:B------:R-:W-:Y:S01]  /*05f0*/  PRMT R3, R3, 0x9910, RZ ;  /* 0x0000991003037816 */ /* 0x000fe200000000ff */
[----:B------:R-:W-:-:S04]  /*0600*/  IMAD R15, R8, 0x20, R5 ;  /* 0x00000020080f7824 */ /* 0x000fc800078e0205 */
[----:B------:R-:W-:Y:S02]  /*0610*/  IMAD R13, R8, 0x20, R3 ;  /* 0x00000020080d7824 */ /* 0x000fe400078e0203 */
[----:B------:R-:W-:-:S04]  /*0620*/  IMAD.WIDE R18, R15, R14, c[0x0][0x170] ;  /* 0x00005c000f127625 */ /* 0x000fc800078e020e */
[CC--:B------:R-:W-:Y:S01]  /*0630*/  IMAD.WIDE R16, R13.reuse, R14.reuse, c[0x0][0x170] ;  /* 0x00005c000d107625 */ /* 0x0c0fe200078e020e */
[----:B------:R0:W2:Y:S04]  /*0640*/  @!P2 LDG.E.EL R28, [R18.64] ;  /* 0x00000006121ca981 */ /* 0x0000a8000c2e1900 */
[----:B------:R1:W3:Y:S01]  /*0650*/  @!P2 LDG.E.EL R6, [R16.64] ;  /* 0x000000061006a981 */ /* 0x0002e2000c2e1900 */
[----:B------:R-:W-:Y:S01]  /*0660*/  MOV R3, 0x2 ;  /* 0x0000000200037802 */ /* 0x000fe20000000f00 */
[----:B------:R-:W-:Y:S02]  /*0670*/  IMAD.MOV.U32 R8, RZ, RZ, RZ ;  /* 0x000000ffff087224 */ /* 0x000fe400078e00ff */
[----:B------:R-:W-:-:S04]  /*0680*/  IMAD.WIDE R12, R13, R14, c[0x0][0x168] ;  /* 0x00005a000d0c7625 */ /* 0x000fc800078e020e */
[----:B------:R-:W-:-:S04]  /*0690*/  IMAD.WIDE R10, R0, R3, c[0x0][0x160] ;  /* 0x00005800000a7625 */ /* 0x000fc800078e0203 */
[----:B------:R-:W-:Y:S01]  /*06a0*/  IMAD.WIDE R14, R15, R14, c[0x0][0x168] ;  /* 0x00005a000f0e7625 */ /* 0x000fe200078e020e */
[----:B------:R4:W5:Y:S03]  /*06b0*/  @!P2 LDG.E.EL R8, [R10.64] ;  /* 0x000000060a08a981 */ /* 0x000966000c2e1900 */
[----:B------:R-:W-:Y:S01]  /*06c0*/  IMAD.MOV.U32 R5, RZ, RZ, RZ ;  /* 0x000000ffff057224 */ /* 0x000fe200078e00ff */
[----:B------:R-:W-:Y:S01]  /*06d0*/  PRMT R26, RZ, 0x7610, R26 ;  /* 0x00007610ff1a7816 */ /* 0x000fe2000000001a */
[----:B------:R-:W5:Y:S01]  /*06e0*/  @!P2 LDG.E.EL R7, [R14.64] ;  /* 0x000000060e07a981 */ /* 0x000f62000c2e1900 */
[----:B------:R-:W-:Y:S01]  /*06f0*/  PRMT R9, RZ, 0x7610, R9 ;  /* 0x00007610ff097816 */ /* 0x000fe20000000009 */
[CC--:B0-----:R-:W-:Y:S01]  /*0700*/  IMAD.WIDE R18, R4.reuse, R3.reuse, c[0x0][0x178] ;  /* 0x00005e0004127625 */ /* 0x0c1fe200078e0203 */
[----:B------:R-:W-:Y:S01]  /*0710*/  PRMT R25, RZ, 0x7610, R25 ;  /* 0x00007610ff197816 */ /* 0x000fe20000000019 */
[----:B------:R-:W5:Y:S02]  /*0720*/  @!P2 LDG.E.EL R5, [R12.64] ;  /* 0x000000060c05a981 */ /* 0x000f64000c2e1900 */
[----:B------:R-:W-:-:S02]  /*0730*/  IMAD.WIDE R22, R4, R3, c[0x0][0x180] ;  /* 0x0000600004167625 */ /* 0x000fc400078e0203 */
[----:B------:R-:W5:Y:S02]  /*0740*/  @!P2 LDG.E.EL.U16 R24, [R18.64] ;  /* 0x000000061218a981 */ /* 0x000f64000c2e1500 */
[CC--:B-1----:R-:W-:Y:S02]  /*0750*/  IMAD.WIDE R16, R2.reuse, R3.reuse, c[0x0][0x178] ;  /* 0x00005e0002107625 */ /* 0x0c2fe400078e0203 */
[----:B------:R-:W5:Y:S02]  /*0760*/  @!P2 LDG.E.EL.U16 R26, [R22.64] ;  /* 0x00000006161aa981 */ /* 0x000f64000c2e1500 */
[----:B------:R-:W-:Y:S02]  /*0770*/  IMAD.WIDE R20, R2, R3, c[0x0][0x180] ;  /* 0x0000600002147625 */ /* 0x000fe400078e0203 */
[----:B------:R-:W5:Y:S04]  /*0780*/  @!P2 LDG.E.EL.U16 R9, [R16.64] ;  /* 0x000000061009a981 */ /* 0x000f68000c2e1500 */
[----:B------:R-:W5:Y:S01]  /*0790*/  @!P2 LDG.E.EL.U16 R25, [R20.64] ;  /* 0x000000061419a981 */ /* 0x000f62000c2e1500 */
[----:B------:R-:W-:-:S04]  /*07a0*/  UIMAD UR4, UR4, UR5, URZ ;  /* 0x00000005040472a4 */ /* 0x000fc8000f8e023f */
[----:B------:R-:W-:-:S06]  /*07b0*/  UIMAD UR4, UR4, 0x14, URZ ;  /* 0x00000014040478a4 */ /* 0x000fcc000f8e023f */
[----:B------:R-:W-:-:S04]  /*07c0*/  I2FP.F32.S32 R2, UR4 ;  /* 0x0000000400027c45 */ /* 0x000fc80008201400 */
[----:B------:R-:W-:-:S04]  /*07d0*/  FSETP.GEU.AND P0, PT, R2, RZ, PT ;  /* 0x000000ff0200720b */ /* 0x000fc80003f0e000 */
[----:B------:R-:W-:-:S04]  /*07e0*/  FSEL R2, R2, RZ, P0 ;  /* 0x000000ff02027208 */ /* 0x000fc80000000000 */
[C---:B------:R-:W-:Y:S02]  /*07f0*/  FSETP.GT.AND P0, PT, |R2|.reuse, 8.50705917302346158658e+37, PT ;  /* 0x7e8000000200780b */ /* 0x040fe40003f04200 */
[----:B------:R-:W-:-:S11]  /*0800*/  FSETP.GEU.AND P1, PT, |R2|, 1.175494350822287508e-38, PT ;  /* 0x008000000200780b */ /* 0x000fd60003f2e200 */
[----:B------:R-:W-:-:S04]  /*0810*/  @P0 FMUL R2, R2, 0.25 ;  /* 0x3e80000002020820 */ /* 0x000fc80000400000 */
[----:B------:R-:W-:-:S04]  /*0820*/  @!P1 FMUL R2, R2, 16777216 ;  /* 0x4b80000002029820 */ /* 0x000fc80000400000 */
[----:B----4-:R-:W0:Y:S01]  /*0830*/  MUFU.RCP R11, R2 ;  /* 0x00000002000b7308 */ /* 0x010e220000001000 */
[----:B--2---:R-:W-:Y:S01]  /*0840*/  @P0 FMUL R28, R28, 0.25 ;  /* 0x3e8000001c1c0820 */ /* 0x004fe20000400000 */
[----:B---3--:R-:W-:-:S03]  /*0850*/  @P0 FMUL R6, R6, 0.25 ;  /* 0x3e80000006060820 */ /* 0x008fc60000400000 */
[----:B------:R-:W-:Y:S01]  /*0860*/  @!P1 FMUL R28, R28, 16777216 ;  /* 0x4b8000001c1c9820 */ /* 0x000fe20000400000 */
[----:B------:R-:W-:-:S03]  /*0870*/  @!P1 FMUL R6, R6, 16777216 ;  /* 0x4b80000006069820 */ /* 0x000fc60000400000 */
[C---:B0-----:R-:W-:Y:S01]  /*0880*/  FFMA R4, R11.reuse, R28, 9.9999999747524270788e-07 ;  /* 0x358637bd0b047423 */ /* 0x041fe2000000001c */
[----:B------:R-:W-:-:S05]  /*0890*/  FFMA R6, R11, R6, 9.9999999747524270788e-07 ;  /* 0x358637bd0b067423 */ /* 0x000fca0000000006 */
[----:B------:R-:W0:Y:S01]  /*08a0*/  MUFU.RSQ R4, R4 ;  /* 0x0000000400047308 */ /* 0x000e220000001400 */
[----:B-----5:R-:W-:-:S07]  /*08b0*/  HADD2.F32 R10, -RZ, R8.H1_H1 ;  /* 0x30000008ff0a7230 */ /* 0x020fce0000004100 */
[----:B------:R-:W1:Y:S01]  /*08c0*/  MUFU.RSQ R6, R6 ;  /* 0x0000000600067308 */ /* 0x000e620000001400 */
[----:B------:R-:W-:Y:S01]  /*08d0*/  HADD2.F32 R8, -RZ, R8.H0_H0 ;  /* 0x20000008ff087230 */ /* 0x000fe20000004100 */
[----:B------:R-:W-:-:S04]  /*08e0*/  FADD R7, R10, -R7 ;  /* 0x800000070a077221 */ /* 0x000fc80000000000 */
[----:B------:R-:W-:Y:S01]  /*08f0*/  FADD R5, R8, -R5 ;  /* 0x8000000508057221 */ /* 0x000fe20000000000 */
[----:B0-----:R-:W-:Y:S01]  /*0900*/  FMUL R8, R4, R7 ;  /* 0x0000000704087220 */ /* 0x001fe20000400000 */
[----:B------:R-:W-:Y:S02]  /*0910*/  HADD2.F32 R7, -RZ, R24.H0_H0 ;  /* 0x20000018ff077230 */ /* 0x000fe40000004100 */
[----:B------:R-:W-:Y:S02]  /*0920*/  HADD2.F32 R26, -RZ, R26.H0_H0 ;  /* 0x2000001aff1a7230 */ /* 0x000fe40000004100 */
[----:B------:R-:W-:Y:S01]  /*0930*/  HADD2.F32 R2, -RZ, R9.H0_H0 ;  /* 0x20000009ff027230 */ /* 0x000fe20000004100 */
[----:B-1----:R-:W-:Y:S01]  /*0940*/  FMUL R5, R6, R5 ;  /* 0x0000000506057220 */ /* 0x002fe20000400000 */
[----:B------:R-:W-:Y:S01]  /*0950*/  HADD2.F32 R25, -RZ, R25.H0_H0 ;  /* 0x20000019ff197230 */ /* 0x000fe20000004100 */
[----:B------:R-:W-:-:S04]  /*0960*/  FFMA R8, R7, R8, R26 ;  /* 0x0000000807087223 */ /* 0x000fc8000000001a */
[----:B------:R-:W-:Y:S01]  /*0970*/  FFMA R5, R2, R5, R25 ;  /* 0x0000000502057223 */ /* 0x000fe20000000019 */
[----:B------:R-:W-:-:S04]  /*0980*/  IMAD.WIDE R2, R0, R3, c[0x0][0x188] ;  /* 0x0000620000027625 */ /* 0x000fc800078e0203 */
[----:B------:R-:W-:Y:S01]  /*0990*/  F2FP.F16.F32.PACK_AB R5, R8, R5 ;  /* 0x000000050805723e */ /* 0x000fe200000000ff */
[----:B------:R-:W-:Y:S06]  /*09a0*/  @P2 EXIT ;  /* 0x000000000000294d */ /* 0x000fec0003800000 */
[----:B------:R-:W-:Y:S01]  /*09b0*/  STG.E [R2.64], R5 ;  /* 0x0000000502007986 */ /* 0x000fe2000c101906 */
[----:B------:R-:W-:Y:S05]  /*09c0*/  EXIT ;  /* 0x000000000000794d */ /* 0x000fea0003800000 */
.L_x_0:
[----:B------:R-:W-:-:S00]  /*09d0*/  BRA `(.L_x_0) ;  /* 0xfffffff000007947 */ /* 0x000fc0000383ffff */
[----:B------:R-:W-:-:S00]  /*09e0*/  NOP ;  /* 0x0000000000007918 */ /* 0x000fc00000000000 */
        /* <DEDUP_REMOVED lines=9> */
.L_x_1:


//--------------------- .nv.global.init           --------------------------
	.section	.nv.global.init,"aw",@progbits
.nv.global.init:
	.type		_$_str,@object
	.size		_$_str,(.L_0 - _$_str)
_$_str:
        /*0000*/ 	.byte	0x5f, 0x5f, 0x43, 0x55, 0x44, 0x41, 0x5f, 0x46, 0x54, 0x5a, 0x00
.L_0:
